//
// Generated by NVIDIA NVVM Compiler
//
// Compiler Build ID: CL-36424714
// Cuda compilation tools, release 13.0, V13.0.88
// Based on NVVM 20.0.0
//

.version 9.0
.target sm_100
.address_size 64

	// .globl	_Z20reduction_divergencePiS_i
// _ZZ20reduction_divergencePiS_iE4smem has been demoted

.visible .entry _Z20reduction_divergencePiS_i(
	.param .u64 .ptr .align 1 _Z20reduction_divergencePiS_i_param_0,
	.param .u64 .ptr .align 1 _Z20reduction_divergencePiS_i_param_1,
	.param .u32 _Z20reduction_divergencePiS_i_param_2
)
{
	.reg .pred 	%p<9>;
	.reg .b32 	%r<34>;
	.reg .b64 	%rd<9>;
	// demoted variable
	.shared .align 4 .b8 _ZZ20reduction_divergencePiS_iE4smem[512];
	ld.param.u64 	%rd3, [_Z20reduction_divergencePiS_i_param_0];
	ld.param.u64 	%rd2, [_Z20reduction_divergencePiS_i_param_1];
	ld.param.u32 	%r8, [_Z20reduction_divergencePiS_i_param_2];
	cvta.to.global.u64 	%rd4, %rd3;
	mov.u32 	%r1, %ctaid.x;
	shl.b32 	%r9, %r1, 9;
	mov.u32 	%r2, %tid.x;
	add.s32 	%r3, %r9, %r2;
	shl.b32 	%r10, %r2, 2;
	mov.u32 	%r11, _ZZ20reduction_divergencePiS_iE4smem;
	add.s32 	%r4, %r11, %r10;
	setp.ge.s32 	%p1, %r3, %r8;
	mul.wide.s32 	%rd5, %r3, 4;
	add.s64 	%rd1, %rd4, %rd5;
	@%p1 bra 	$L__BB0_2;
	ld.global.u32 	%r12, [%rd1];
	ld.shared.u32 	%r13, [%r4];
	add.s32 	%r14, %r13, %r12;
	st.shared.u32 	[%r4], %r14;
$L__BB0_2:
	add.s32 	%r15, %r3, 128;
	setp.ge.s32 	%p2, %r15, %r8;
	@%p2 bra 	$L__BB0_4;
	ld.global.u32 	%r16, [%rd1+512];
	ld.shared.u32 	%r17, [%r4];
	add.s32 	%r18, %r17, %r16;
	st.shared.u32 	[%r4], %r18;
$L__BB0_4:
	add.s32 	%r19, %r3, 256;
	setp.ge.s32 	%p3, %r19, %r8;
	@%p3 bra 	$L__BB0_6;
	ld.global.u32 	%r20, [%rd1+1024];
	ld.shared.u32 	%r21, [%r4];
	add.s32 	%r22, %r21, %r20;
	st.shared.u32 	[%r4], %r22;
$L__BB0_6:
	add.s32 	%r23, %r3, 384;
	setp.ge.s32 	%p4, %r23, %r8;
	@%p4 bra 	$L__BB0_8;
	ld.global.u32 	%r24, [%rd1+1536];
	ld.shared.u32 	%r25, [%r4];
	add.s32 	%r26, %r25, %r24;
	st.shared.u32 	[%r4], %r26;
$L__BB0_8:
	bar.sync 	0;
	mov.u32 	%r33, %ntid.x;
	setp.lt.u32 	%p5, %r33, 2;
	@%p5 bra 	$L__BB0_12;
$L__BB0_9:
	shr.u32 	%r7, %r33, 1;
	setp.ge.u32 	%p6, %r2, %r7;
	@%p6 bra 	$L__BB0_11;
	shl.b32 	%r27, %r7, 2;
	add.s32 	%r28, %r4, %r27;
	ld.shared.u32 	%r29, [%r28];
	ld.shared.u32 	%r30, [%r4];
	add.s32 	%r31, %r30, %r29;
	st.shared.u32 	[%r4], %r31;
$L__BB0_11:
	bar.sync 	0;
	setp.gt.u32 	%p7, %r33, 3;
	mov.u32 	%r33, %r7;
	@%p7 bra 	$L__BB0_9;
$L__BB0_12:
	setp.ne.s32 	%p8, %r2, 0;
	@%p8 bra 	$L__BB0_14;
	ld.shared.u32 	%r32, [_ZZ20reduction_divergencePiS_iE4smem];
	cvta.to.global.u64 	%rd6, %rd2;
	mul.wide.u32 	%rd7, %r1, 4;
	add.s64 	%rd8, %rd6, %rd7;
	st.global.u32 	[%rd8], %r32;
$L__BB0_14:
	ret;

}


// ===== COMPILED SASS (sm_100) =====

	.target	sm_100

	.elftype	@"ET_EXEC"


//--------------------- .note.nv.tkinfo           --------------------------
	.section	.note.nv.tkinfo,"",@"SHT_NOTE"
	.sectionflags	@"SHF_NOTE_NV_TKINFO"
	.tkinfo
        /*0018*/ 	.word	0x00000002
        /*0030*/ 	.string	""
        /*0030*/ 	.string	"ptxas"
        /*0030*/ 	.string	"Cuda compilation tools, release 13.0, V13.0.88"
        /*0030*/ 	.string	"Build cuda_13.0.r13.0/compiler.36424714_0"
        /*0030*/ 	.string	"-arch sm_100 -m 64 "



//--------------------- .note.nv.cuinfo           --------------------------
	.section	.note.nv.cuinfo,"",@"SHT_NOTE"
	.sectionflags	@"SHF_NOTE_NV_CUINFO"
        /*0018*/ 	.short	0x0002
        /*001a*/ 	.short	0x0064
        /*001c*/ 	.short	0x0082
	.zero		2


//--------------------- .nv.info                  --------------------------
	.section	.nv.info,"",@"SHT_CUDA_INFO"
	.align	4


	//----- nvinfo : EIATTR_REGCOUNT
	.align		4
        /*0000*/ 	.byte	0x04, 0x2f
        /*0002*/ 	.short	(.L_1 - .L_0)
	.align		4
.L_0:
        /*0004*/ 	.word	index@(_Z20reduction_divergencePiS_i)
        /*0008*/ 	.word	0x0000000e


	//----- nvinfo : EIATTR_FRAME_SIZE
	.align		4
.L_1:
        /*000c*/ 	.byte	0x04, 0x11
        /*000e*/ 	.short	(.L_3 - .L_2)
	.align		4
.L_2:
        /*0010*/ 	.word	index@(_Z20reduction_divergencePiS_i)
        /*0014*/ 	.word	0x00000000


	//----- nvinfo : EIATTR_MIN_STACK_SIZE
	.align		4
.L_3:
        /*0018*/ 	.byte	0x04, 0x12
        /*001a*/ 	.short	(.L_5 - .L_4)
	.align		4
.L_4:
        /*001c*/ 	.word	index@(_Z20reduction_divergencePiS_i)
        /*0020*/ 	.word	0x00000000
.L_5:


//--------------------- .nv.compat                --------------------------
	.section	.nv.compat,"",@"SHT_CUDA_COMPAT_INFO"
	.align	4
        /*0000*/ 	.byte	0x02, 0x09, 0x00, 0x00, 0x02, 0x02, 0x01, 0x00, 0x02, 0x05, 0x05, 0x00, 0x03, 0x07, 0x01, 0x01
        /*0010*/ 	.byte	0x02, 0x03, 0x00, 0x00, 0x02, 0x06, 0x01, 0x00, 0x04, 0x0b, 0x08, 0x00, 0x09, 0x00, 0x00, 0x00
        /*0020*/ 	.byte	0x00, 0x00, 0x00, 0x00


//--------------------- .nv.info._Z20reduction_divergencePiS_i --------------------------
	.section	.nv.info._Z20reduction_divergencePiS_i,"",@"SHT_CUDA_INFO"
	.sectionflags	@""
	.align	4


	//----- nvinfo : EIATTR_CUDA_API_VERSION
	.align		4
        /*0000*/ 	.byte	0x04, 0x37
        /*0002*/ 	.short	(.L_7 - .L_6)
.L_6:
        /*0004*/ 	.word	0x00000082


	//----- nvinfo : EIATTR_KPARAM_INFO
	.align		4
.L_7:
        /*0008*/ 	.byte	0x04, 0x17
        /*000a*/ 	.short	(.L_9 - .L_8)
.L_8:
        /*000c*/ 	.word	0x00000000
        /*0010*/ 	.short	0x0002
        /*0012*/ 	.short	0x0010
        /*0014*/ 	.byte	0x00, 0xf0, 0x11, 0x00


	//----- nvinfo : EIATTR_KPARAM_INFO
	.align		4
.L_9:
        /*0018*/ 	.byte	0x04, 0x17
        /*001a*/ 	.short	(.L_11 - .L_10)
.L_10:
        /*001c*/ 	.word	0x00000000
        /*0020*/ 	.short	0x0001
        /*0022*/ 	.short	0x0008
        /*0024*/ 	.byte	0x00, 0xf5, 0x21, 0x00


	//----- nvinfo : EIATTR_KPARAM_INFO
	.align		4
.L_11:
        /*0028*/ 	.byte	0x04, 0x17
        /*002a*/ 	.short	(.L_13 - .L_12)
.L_12:
        /*002c*/ 	.word	0x00000000
        /*0030*/ 	.short	0x0000
        /*0032*/ 	.short	0x0000
        /*0034*/ 	.byte	0x00, 0xf5, 0x21, 0x00


	//----- nvinfo : EIATTR_SPARSE_MMA_MASK
	.align		4
.L_13:
        /*0038*/ 	.byte	0x03, 0x50
        /*003a*/ 	.short	0x0000


	//----- nvinfo : EIATTR_MAXREG_COUNT
	.align		4
        /*003c*/ 	.byte	0x03, 0x1b
        /*003e*/ 	.short	0x00ff


	//----- nvinfo : EIATTR_NUM_BARRIERS
	.align		4
        /*0040*/ 	.byte	0x02, 0x4c
        /*0042*/ 	.byte	0x01
	.zero		1


	//----- nvinfo : EIATTR_MERCURY_ISA_VERSION
	.align		4
        /*0044*/ 	.byte	0x03, 0x5f
        /*0046*/ 	.short	0x0101


	//----- nvinfo : EIATTR_VRC_CTA_INIT_COUNT
	.align		4
        /*0048*/ 	.byte	0x02, 0x4a
	.zero		1
	.zero		1


	//----- nvinfo : EIATTR_EXIT_INSTR_OFFSETS
	.align		4
        /*004c*/ 	.byte	0x04, 0x1c
        /*004e*/ 	.short	(.L_15 - .L_14)


	//   ....[0]....
.L_14:
        /*0050*/ 	.word	0x00000340


	//   ....[1]....
        /*0054*/ 	.word	0x000003c0


	//----- nvinfo : EIATTR_CBANK_PARAM_SIZE
	.align		4
.L_15:
        /*0058*/ 	.byte	0x03, 0x19
        /*005a*/ 	.short	0x0014


	//----- nvinfo : EIATTR_PARAM_CBANK
	.align		4
        /*005c*/ 	.byte	0x04, 0x0a
        /*005e*/ 	.short	(.L_17 - .L_16)
	.align		4
.L_16:
        /*0060*/ 	.word	index@(.nv.constant0._Z20reduction_divergencePiS_i)
        /*0064*/ 	.short	0x0380
        /*0066*/ 	.short	0x0014


	//----- nvinfo : EIATTR_SW_WAR
	.align		4
.L_17:
        /*0068*/ 	.byte	0x04, 0x36
        /*006a*/ 	.short	(.L_19 - .L_18)
.L_18:
        /*006c*/ 	.word	0x00000008
.L_19:


//--------------------- .nv.callgraph             --------------------------
	.section	.nv.callgraph,"",@"SHT_CUDA_CALLGRAPH"
	.align	4
	.sectionentsize	8
	.align		4
        /*0000*/ 	.word	0x00000000
	.align		4
        /*0004*/ 	.word	0xffffffff
	.align		4
        /*0008*/ 	.word	0x00000000
	.align		4
        /*000c*/ 	.word	0xfffffffe
	.align		4
        /*0010*/ 	.word	0x00000000
	.align		4
        /*0014*/ 	.word	0xfffffffd
	.align		4
        /*0018*/ 	.word	0x00000000
	.align		4
        /*001c*/ 	.word	0xfffffffc


//--------------------- .text._Z20reduction_divergencePiS_i --------------------------
	.section	.text._Z20reduction_divergencePiS_i,"ax",@progbits
	.align	128
        .global         _Z20reduction_divergencePiS_i
        .type           _Z20reduction_divergencePiS_i,@function
        .size           _Z20reduction_divergencePiS_i,(.L_x_3 - _Z20reduction_divergencePiS_i)
        .other          _Z20reduction_divergencePiS_i,@"STO_CUDA_ENTRY STV_DEFAULT"
_Z20reduction_divergencePiS_i:
.text._Z20reduction_divergencePiS_i:
[----:B------:R-:W-:Y:S01]  /*0000*/  LDC R1, c[0x0][0x37c] ;  /* 0x0000df00ff017b82 */ /* 0x000fe20000000800 */
[----:B------:R-:W0:Y:S01]  /*0010*/  S2R R0, SR_CTAID.X ;  /* 0x0000000000007919 */ /* 0x000e220000002500 */
[----:B------:R-:W1:Y:S06]  /*0020*/  LDCU UR4, c[0x0][0x390] ;  /* 0x00007200ff0477ac */ /* 0x000e6c0008000800 */
[----:B------:R-:W2:Y:S01]  /*0030*/  LDC.64 R2, c[0x0][0x380] ;  /* 0x0000e000ff027b82 */ /* 0x000ea20000000a00 */
[----:B------:R-:W0:Y:S01]  /*0040*/  S2R R11, SR_TID.X ;  /* 0x00000000000b7919 */ /* 0x000e220000002100 */
[----:B------:R-:W3:Y:S01]  /*0050*/  LDCU.64 UR6, c[0x0][0x358] ;  /* 0x00006b00ff0677ac */ /* 0x000ee20008000a00 */
[----:B0-----:R-:W-:-:S04]  /*0060*/  IMAD R5, R0, 0x200, R11 ;  /* 0x0000020000057824 */ /* 0x001fc800078e020b */
[C---:B--2---:R-:W-:Y:S01]  /*0070*/  IMAD.WIDE R2, R5.reuse, 0x4, R2 ;  /* 0x0000000405027825 */ /* 0x044fe200078e0202 */
[----:B-1----:R-:W-:-:S13]  /*0080*/  ISETP.GE.AND P1, PT, R5, UR4, PT ;  /* 0x0000000405007c0c */ /* 0x002fda000bf26270 */
[----:B---3--:R-:W2:Y:S01]  /*0090*/  @!P1 LDG.E R6, desc[UR6][R2.64] ;  /* 0x0000000602069981 */ /* 0x008ea2000c1e1900 */
[----:B------:R-:W-:-:S05]  /*00a0*/  VIADD R4, R5, 0x80 ;  /* 0x0000008005047836 */ /* 0x000fca0000000000 */
[----:B------:R-:W-:-:S13]  /*00b0*/  ISETP.GE.AND P2, PT, R4, UR4, PT ;  /* 0x0000000404007c0c */ /* 0x000fda000bf46270 */
[----:B------:R-:W3:Y:S01]  /*00c0*/  @!P2 LDG.E R7, desc[UR6][R2.64+0x200] ;  /* 0x000200060207a981 */ /* 0x000ee2000c1e1900 */
[----:B------:R-:W-:-:S05]  /*00d0*/  VIADD R4, R5, 0x100 ;  /* 0x0000010005047836 */ /* 0x000fca0000000000 */
[----:B------:R-:W-:-:S13]  /*00e0*/  ISETP.GE.AND P3, PT, R4, UR4, PT ;  /* 0x0000000404007c0c */ /* 0x000fda000bf66270 */
[----:B------:R-:W4:Y:S01]  /*00f0*/  @!P3 LDG.E R8, desc[UR6][R2.64+0x400] ;  /* 0x000400060208b981 */ /* 0x000f22000c1e1900 */
[----:B------:R-:W-:-:S04]  /*0100*/  IADD3 R5, PT, PT, R5, 0x180, RZ ;  /* 0x0000018005057810 */ /* 0x000fc80007ffe0ff */
[----:B------:R-:W-:-:S13]  /*0110*/  ISETP.GE.AND P0, PT, R5, UR4, PT ;  /* 0x0000000405007c0c */ /* 0x000fda000bf06270 */
[----:B------:R0:W5:Y:S01]  /*0120*/  @!P0 LDG.E R9, desc[UR6][R2.64+0x600] ;  /* 0x0006000602098981 */ /* 0x000162000c1e1900 */
[----:B------:R-:W1:Y:S01]  /*0130*/  S2UR UR5, SR_CgaCtaId ;  /* 0x00000000000579c3 */ /* 0x000e620000008800 */
[----:B------:R-:W-:Y:S02]  /*0140*/  UMOV UR4, 0x400 ;  /* 0x0000040000047882 */ /* 0x000fe40000000000 */
[----:B-1----:R-:W-:-:S06]  /*0150*/  ULEA UR4, UR5, UR4, 0x18 ;  /* 0x0000000405047291 */ /* 0x002fcc000f8ec0ff */
[----:B------:R-:W-:-:S05]  /*0160*/  LEA R4, R11, UR4, 0x2 ;  /* 0x000000040b047c11 */ /* 0x000fca000f8e10ff */
[----:B------:R-:W2:Y:S01]  /*0170*/  @!P1 LDS R5, [R4] ;  /* 0x0000000004059984 */ /* 0x000ea20000000800 */
[----:B------:R-:W1:Y:S02]  /*0180*/  LDCU UR4, c[0x0][0x360] ;  /* 0x00006c00ff0477ac */ /* 0x000e640008000800 */
[----:B-1----:R-:W-:Y:S01]  /*0190*/  UISETP.GE.U32.AND UP0, UPT, UR4, 0x2, UPT ;  /* 0x000000020400788c */ /* 0x002fe2000bf06070 */
[----:B--2---:R-:W-:-:S05]  /*01a0*/  @!P1 IMAD.IADD R5, R6, 0x1, R5 ;  /* 0x0000000106059824 */ /* 0x004fca00078e0205 */
[----:B------:R-:W-:Y:S01]  /*01b0*/  @!P1 STS [R4], R5 ;  /* 0x0000000504009388 */ /* 0x000fe20000000800 */
[----:B------:R-:W-:-:S03]  /*01c0*/  ISETP.NE.AND P1, PT, R11, RZ, PT ;  /* 0x000000ff0b00720c */ /* 0x000fc60003f25270 */
[----:B------:R-:W3:Y:S02]  /*01d0*/  @!P2 LDS R6, [R4] ;  /* 0x000000000406a984 */ /* 0x000ee40000000800 */
[----:B---3--:R-:W-:-:S05]  /*01e0*/  @!P2 IMAD.IADD R7, R7, 0x1, R6 ;  /* 0x000000010707a824 */ /* 0x008fca00078e0206 */
[----:B------:R-:W-:Y:S04]  /*01f0*/  @!P2 STS [R4], R7 ;  /* 0x000000070400a388 */ /* 0x000fe80000000800 */
[----:B0-----:R-:W4:Y:S02]  /*0200*/  @!P3 LDS R3, [R4] ;  /* 0x000000000403b984 */ /* 0x001f240000000800 */
[----:B----4-:R-:W-:-:S05]  /*0210*/  @!P3 IADD3 R3, PT, PT, R8, R3, RZ ;  /* 0x000000030803b210 */ /* 0x010fca0007ffe0ff */
[----:B------:R-:W-:Y:S04]  /*0220*/  @!P3 STS [R4], R3 ;  /* 0x000000030400b388 */ /* 0x000fe80000000800 */
[----:B------:R-:W5:Y:S02]  /*0230*/  @!P0 LDS R2, [R4] ;  /* 0x0000000004028984 */ /* 0x000f640000000800 */
[----:B-----5:R-:W-:-:S05]  /*0240*/  @!P0 IMAD.IADD R9, R9, 0x1, R2 ;  /* 0x0000000109098824 */ /* 0x020fca00078e0202 */
[----:B------:R0:W-:Y:S01]  /*0250*/  @!P0 STS [R4], R9 ;  /* 0x0000000904008388 */ /* 0x0001e20000000800 */
[----:B------:R-:W-:Y:S06]  /*0260*/  BAR.SYNC.DEFER_BLOCKING 0x0 ;  /* 0x0000000000007b1d */ /* 0x000fec0000010000 */
[----:B------:R-:W-:Y:S05]  /*0270*/  BRA.U !UP0, `(.L_x_0) ;  /* 0x0000000108307547 */ /* 0x000fea000b800000 */
[----:B------:R-:W-:-:S07]  /*0280*/  IMAD.U32 R2, RZ, RZ, UR4 ;  /* 0x00000004ff027e24 */ /* 0x000fce000f8e00ff */
.L_x_1:
[----:B------:R-:W-:-:S04]  /*0290*/  SHF.R.U32.HI R7, RZ, 0x1, R2 ;  /* 0x00000001ff077819 */ /* 0x000fc80000011602 */
[----:B------:R-:W-:-:S13]  /*02a0*/  ISETP.GE.U32.AND P0, PT, R11, R7, PT ;  /* 0x000000070b00720c */ /* 0x000fda0003f06070 */
[----:B------:R-:W-:Y:S01]  /*02b0*/  @!P0 LEA R3, R7, R4, 0x2 ;  /* 0x0000000407038211 */ /* 0x000fe200078e10ff */
[----:B------:R-:W-:Y:S05]  /*02c0*/  @!P0 LDS R6, [R4] ;  /* 0x0000000004068984 */ /* 0x000fea0000000800 */
[----:B------:R-:W1:Y:S02]  /*02d0*/  @!P0 LDS R3, [R3] ;  /* 0x0000000003038984 */ /* 0x000e640000000800 */
[----:B-1----:R-:W-:-:S05]  /*02e0*/  @!P0 IMAD.IADD R5, R3, 0x1, R6 ;  /* 0x0000000103058824 */ /* 0x002fca00078e0206 */
[----:B------:R1:W-:Y:S01]  /*02f0*/  @!P0 STS [R4], R5 ;  /* 0x0000000504008388 */ /* 0x0003e20000000800 */
[----:B------:R-:W-:Y:S01]  /*0300*/  BAR.SYNC.DEFER_BLOCKING 0x0 ;  /* 0x0000000000007b1d */ /* 0x000fe20000010000 */
[----:B------:R-:W-:Y:S02]  /*0310*/  ISETP.GT.U32.AND P0, PT, R2, 0x3, PT ;  /* 0x000000030200780c */ /* 0x000fe40003f04070 */
[----:B------:R-:W-:-:S11]  /*0320*/  MOV R2, R7 ;  /* 0x0000000700027202 */ /* 0x000fd60000000f00 */
[----:B-1----:R-:W-:Y:S05]  /*0330*/  @P0 BRA `(.L_x_1) ;  /* 0xfffffffc00d40947 */ /* 0x002fea000383ffff */
.L_x_0:
[----:B------:R-:W-:Y:S05]  /*0340*/  @P1 EXIT ;  /* 0x000000000000194d */ /* 0x000fea0003800000 */
[----:B------:R-:W1:Y:S01]  /*0350*/  S2UR UR5, SR_CgaCtaId ;  /* 0x00000000000579c3 */ /* 0x000e620000008800 */
[----:B------:R-:W-:-:S07]  /*0360*/  UMOV UR4, 0x400 ;  /* 0x0000040000047882 */ /* 0x000fce0000000000 */
[----:B------:R-:W2:Y:S01]  /*0370*/  LDC.64 R2, c[0x0][0x388] ;  /* 0x0000e200ff027b82 */ /* 0x000ea20000000a00 */
[----:B-1----:R-:W-:Y:S01]  /*0380*/  ULEA UR4, UR5, UR4, 0x18 ;  /* 0x0000000405047291 */ /* 0x002fe2000f8ec0ff */
[----:B--2---:R-:W-:-:S08]  /*0390*/  IMAD.WIDE.U32 R2, R0, 0x4, R2 ;  /* 0x0000000400027825 */ /* 0x004fd000078e0002 */
[----:B------:R-:W1:Y:S04]  /*03a0*/  LDS R5, [UR4] ;  /* 0x00000004ff057984 */ /* 0x000e680008000800 */
[----:B-1----:R-:W-:Y:S01]  /*03b0*/  STG.E desc[UR6][R2.64], R5 ;  /* 0x0000000502007986 */ /* 0x002fe2000c101906 */
[----:B------:R-:W-:Y:S05]  /*03c0*/  EXIT ;  /* 0x000000000000794d */ /* 0x000fea0003800000 */
.L_x_2:
[----:B------:R-:W-:-:S00]  /*03d0*/  BRA `(.L_x_2) ;  /* 0xfffffffc00fc7947 */ /* 0x000fc0000383ffff */
[----:B------:R-:W-:-:S00]  /*03e0*/  NOP ;  /* 0x0000000000007918 */ /* 0x000fc00000000000 */
        /* <DEDUP_REMOVED lines=9> */
.L_x_3:


//--------------------- .nv.shared._Z20reduction_divergencePiS_i --------------------------
	.section	.nv.shared._Z20reduction_divergencePiS_i,"aw",@nobits
	.sectionflags	@""
	.align	4
.nv.shared._Z20reduction_divergencePiS_i:
	.zero		1536


//--------------------- .nv.shared.reserved.0     --------------------------
	.section	.nv.shared.reserved.0,"aw",@nobits
	.weak		__nv_reservedSMEM_offset_0_alias
	.size		__nv_reservedSMEM_offset_0_alias, 0, 64
	.other		__nv_reservedSMEM_offset_0_alias,@"STO_CUDA_RESERVED_SHARED STV_DEFAULT"
__nv_reservedSMEM_offset_0_alias:
	.zero		0
	.zero		64


//--------------------- .nv.constant0._Z20reduction_divergencePiS_i --------------------------
	.section	.nv.constant0._Z20reduction_divergencePiS_i,"a",@progbits
	.sectionflags	@""
	.align	4
.nv.constant0._Z20reduction_divergencePiS_i:
	.zero		916


//--------------------- SYMBOLS --------------------------

	.type		.nv.reservedSmem.offset0,@object
	.size		.nv.reservedSmem.offset0,0x4
	.type		.nv.reservedSmem.cap,@object
	.size		.nv.reservedSmem.cap,0x4
